	.headerflags	@"EF_CUDA_TEXMODE_UNIFIED EF_CUDA_64BIT_ADDRESS EF_CUDA_ACCELERATORS EF_CUDA_SM90 EF_CUDA_VIRTUAL_SM(EF_CUDA_SM90)"
	.elftype	@"ET_EXEC"


//--------------------- .nv.info                  --------------------------
	.section	.nv.info,"",@"SHT_CUDA_INFO"
	.align	4


	//----- nvinfo : EIATTR_REGCOUNT
	.align		4
        /*0000*/ 	.byte	0x04, 0x2f
        /*0002*/ 	.short	(.L_3 - .L_2)
	.align		4
.L_2:
        /*0004*/ 	.word	index@(triton_poi_fused__native_batch_norm_legit_no_training_relu_46)
        /*0008*/ 	.word	0x00000020


	//----- nvinfo : EIATTR_MIN_STACK_SIZE
	.align		4
.L_3:
        /*000c*/ 	.byte	0x04, 0x12
        /*000e*/ 	.short	(.L_5 - .L_4)
	.align		4
.L_4:
        /*0010*/ 	.word	index@(triton_poi_fused__native_batch_norm_legit_no_training_relu_46)
        /*0014*/ 	.word	0x00000000


	//----- nvinfo : EIATTR_FRAME_SIZE
	.align		4
.L_5:
        /*0018*/ 	.byte	0x04, 0x11
        /*001a*/ 	.short	(.L_7 - .L_6)
	.align		4
.L_6:
        /*001c*/ 	.word	index@(triton_poi_fused__native_batch_norm_legit_no_training_relu_46)
        /*0020*/ 	.word	0x00000000


	//----- nvinfo : EIATTR_MIN_STACK_SIZE
	.align		4
.L_7:
        /*0024*/ 	.byte	0x04, 0x12
        /*0026*/ 	.short	(.L_9 - .L_8)
	.align		4
.L_8:
        /*0028*/ 	.word	index@(triton_poi_fused__native_batch_norm_legit_no_training_relu_46)
        /*002c*/ 	.word	0x00000000
.L_9:


//--------------------- .nv.info.triton_poi_fused__native_batch_norm_legit_no_training_relu_46 --------------------------
	.section	.nv.info.triton_poi_fused__native_batch_norm_legit_no_training_relu_46,"",@"SHT_CUDA_INFO"
	.sectionflags	@""
	.align	4


	//----- nvinfo : EIATTR_CUDA_API_VERSION
	.align		4
        /*0000*/ 	.byte	0x04, 0x37
        /*0002*/ 	.short	(.L_11 - .L_10)
.L_10:
        /*0004*/ 	.word	0x0000007c


	//----- nvinfo : EIATTR_KPARAM_INFO
	.align		4
.L_11:
        /*0008*/ 	.byte	0x04, 0x17
        /*000a*/ 	.short	(.L_13 - .L_12)
.L_12:
        /*000c*/ 	.word	0x00000000
        /*0010*/ 	.short	0x0007
        /*0012*/ 	.short	0x0034
        /*0014*/ 	.byte	0x00, 0xf0, 0x11, 0x00


	//----- nvinfo : EIATTR_KPARAM_INFO
	.align		4
.L_13:
        /*0018*/ 	.byte	0x04, 0x17
        /*001a*/ 	.short	(.L_15 - .L_14)
.L_14:
        /*001c*/ 	.word	0x00000000
        /*0020*/ 	.short	0x0006
        /*0022*/ 	.short	0x0030
        /*0024*/ 	.byte	0x00, 0xf0, 0x11, 0x00


	//----- nvinfo : EIATTR_KPARAM_INFO
	.align		4
.L_15:
        /*0028*/ 	.byte	0x04, 0x17
        /*002a*/ 	.short	(.L_17 - .L_16)
.L_16:
        /*002c*/ 	.word	0x00000000
        /*0030*/ 	.short	0x0005
        /*0032*/ 	.short	0x0028
        /*0034*/ 	.byte	0x00, 0xf4, 0x21, 0x00


	//----- nvinfo : EIATTR_KPARAM_INFO
	.align		4
.L_17:
        /*0038*/ 	.byte	0x04, 0x17
        /*003a*/ 	.short	(.L_19 - .L_18)
.L_18:
        /*003c*/ 	.word	0x00000000
        /*0040*/ 	.short	0x0004
        /*0042*/ 	.short	0x0020
        /*0044*/ 	.byte	0x00, 0xf4, 0x21, 0x00


	//----- nvinfo : EIATTR_KPARAM_INFO
	.align		4
.L_19:
        /*0048*/ 	.byte	0x04, 0x17
        /*004a*/ 	.short	(.L_21 - .L_20)
.L_20:
        /*004c*/ 	.word	0x00000000
        /*0050*/ 	.short	0x0003
        /*0052*/ 	.short	0x0018
        /*0054*/ 	.byte	0x00, 0xf4, 0x21, 0x00


	//----- nvinfo : EIATTR_KPARAM_INFO
	.align		4
.L_21:
        /*0058*/ 	.byte	0x04, 0x17
        /*005a*/ 	.short	(.L_23 - .L_22)
.L_22:
        /*005c*/ 	.word	0x00000000
        /*0060*/ 	.short	0x0002
        /*0062*/ 	.short	0x0010
        /*0064*/ 	.byte	0x00, 0xf4, 0x21, 0x00


	//----- nvinfo : EIATTR_KPARAM_INFO
	.align		4
.L_23:
        /*0068*/ 	.byte	0x04, 0x17
        /*006a*/ 	.short	(.L_25 - .L_24)
.L_24:
        /*006c*/ 	.word	0x00000000
        /*0070*/ 	.short	0x0001
        /*0072*/ 	.short	0x0008
        /*0074*/ 	.byte	0x00, 0xf4, 0x21, 0x00


	//----- nvinfo : EIATTR_KPARAM_INFO
	.align		4
.L_25:
        /*0078*/ 	.byte	0x04, 0x17
        /*007a*/ 	.short	(.L_27 - .L_26)
.L_26:
        /*007c*/ 	.word	0x00000000
        /*0080*/ 	.short	0x0000
        /*0082*/ 	.short	0x0000
        /*0084*/ 	.byte	0x00, 0xf4, 0x21, 0x00


	//----- nvinfo : EIATTR_SPARSE_MMA_MASK
	.align		4
.L_27:
        /*0088*/ 	.byte	0x03, 0x50
        /*008a*/ 	.short	0x0000


	//----- nvinfo : EIATTR_MAXREG_COUNT
	.align		4
        /*008c*/ 	.byte	0x03, 0x1b
        /*008e*/ 	.short	0x00ff


	//----- nvinfo : EIATTR_EXIT_INSTR_OFFSETS
	.align		4
        /*0090*/ 	.byte	0x04, 0x1c
        /*0092*/ 	.short	(.L_29 - .L_28)


	//   ....[0]....
.L_28:
        /*0094*/ 	.word	0x00000ab0


	//   ....[1]....
        /*0098*/ 	.word	0x00000b90


	//----- nvinfo : EIATTR_REQNTID
	.align		4
.L_29:
        /*009c*/ 	.byte	0x04, 0x10
        /*009e*/ 	.short	(.L_31 - .L_30)
.L_30:
        /*00a0*/ 	.word	0x00000080
        /*00a4*/ 	.word	0x00000001
        /*00a8*/ 	.word	0x00000001


	//----- nvinfo : EIATTR_CBANK_PARAM_SIZE
	.align		4
.L_31:
        /*00ac*/ 	.byte	0x03, 0x19
        /*00ae*/ 	.short	0x0038


	//----- nvinfo : EIATTR_PARAM_CBANK
	.align		4
        /*00b0*/ 	.byte	0x04, 0x0a
        /*00b2*/ 	.short	(.L_33 - .L_32)
	.align		4
.L_32:
        /*00b4*/ 	.word	index@(.nv.constant0.triton_poi_fused__native_batch_norm_legit_no_training_relu_46)
        /*00b8*/ 	.short	0x0210
        /*00ba*/ 	.short	0x0038


	//----- nvinfo : EIATTR_SW_WAR
	.align		4
.L_33:
        /*00bc*/ 	.byte	0x04, 0x36
        /*00be*/ 	.short	(.L_35 - .L_34)
.L_34:
        /*00c0*/ 	.word	0x00000008
.L_35:


//--------------------- .nv.callgraph             --------------------------
	.section	.nv.callgraph,"",@"SHT_CUDA_CALLGRAPH"
	.align	4
	.sectionentsize	8
	.align		4
        /*0000*/ 	.word	0x00000000
	.align		4
        /*0004*/ 	.word	0xffffffff
	.align		4
        /*0008*/ 	.word	0x00000000
	.align		4
        /*000c*/ 	.word	0xfffffffe
	.align		4
        /*0010*/ 	.word	0x00000000
	.align		4
        /*0014*/ 	.word	0xfffffffd
	.align		4
        /*0018*/ 	.word	0x00000000
	.align		4
        /*001c*/ 	.word	0xfffffffc


//--------------------- .nv.constant4             --------------------------
	.section	.nv.constant4,"a",@progbits
	.align	8
	.align		8
.nv.constant4:
        /*0000*/ 	.dword	_$_str
	.align		8
        /*0008*/ 	.dword	_$_str_$_2


//--------------------- .text.triton_poi_fused__native_batch_norm_legit_no_training_relu_46 --------------------------
	.section	.text.triton_poi_fused__native_batch_norm_legit_no_training_relu_46,"ax",@progbits
	.sectionflags	@"SHF_BARRIERS=1"
	.align	128
        .global         triton_poi_fused__native_batch_norm_legit_no_training_relu_46
        .type           triton_poi_fused__native_batch_norm_legit_no_training_relu_46,@function
        .size           triton_poi_fused__native_batch_norm_legit_no_training_relu_46,(.L_x_1 - triton_poi_fused__native_batch_norm_legit_no_training_relu_46)
        .other          triton_poi_fused__native_batch_norm_legit_no_training_relu_46,@"STO_CUDA_ENTRY STV_DEFAULT"
triton_poi_fused__native_batch_norm_legit_no_training_relu_46:
.text.triton_poi_fused__native_batch_norm_legit_no_training_relu_46:
[----:B------:R-:W0:Y:S01]  /*0000*/  LDC R1, c[0x0][0x28] ;  /* 0x00000a00ff017b82 */ /* 0x000e220000000800 */
[----:B------:R-:W1:Y:S01]  /*0010*/  S2R R14, SR_TID.X ;  /* 0x00000000000e7919 */ /* 0x000e620000002100 */
[----:B------:R-:W-:Y:S01]  /*0020*/  CS2R R10, SRZ ;  /* 0x00000000000a7805 */ /* 0x000fe2000001ff00 */
[----:B------:R-:W-:Y:S01]  /*0030*/  ULDC.64 UR6, c[0x0][0x208] ;  /* 0x0000820000067ab9 */ /* 0x000fe20000000a00 */
[----:B------:R-:W2:Y:S01]  /*0040*/  S2R R17, SR_CTAID.Y ;  /* 0x0000000000117919 */ /* 0x000ea20000002600 */
[----:B------:R-:W3:Y:S03]  /*0050*/  S2R R0, SR_CTAID.X ;  /* 0x0000000000007919 */ /* 0x000ee60000002500 */
[----:B------:R-:W4:Y:S01]  /*0060*/  S2UR UR5, SR_CgaCtaId ;  /* 0x00000000000579c3 */ /* 0x000f220000008800 */
[----:B------:R-:W-:-:S07]  /*0070*/  UMOV UR4, 0x400 ;  /* 0x0000040000047882 */ /* 0x000fce0000000000 */
[----:B------:R-:W5:Y:S01]  /*0080*/  LDC.64 R24, c[0x0][0x218] ;  /* 0x00008600ff187b82 */ /* 0x000f620000000a00 */
[----:B-1----:R-:W-:Y:S01]  /*0090*/  IMAD.SHL.U32 R16, R14, 0x4, RZ ;  /* 0x000000040e107824 */ /* 0x002fe200078e00ff */
[----:B------:R-:W-:-:S04]  /*00a0*/  SHF.R.U32.HI R7, RZ, 0x6, R14 ;  /* 0x00000006ff077819 */ /* 0x000fc8000001160e */
[----:B------:R-:W-:Y:S01]  /*00b0*/  LOP3.LUT R2, R16, 0xfc, RZ, 0xc0, !PT ;  /* 0x000000fc10027812 */ /* 0x000fe200078ec0ff */
[----:B---3--:R-:W-:-:S03]  /*00c0*/  IMAD.SHL.U32 R15, R0, 0x4, RZ ;  /* 0x00000004000f7824 */ /* 0x008fc600078e00ff */
[----:B--2---:R-:W-:Y:S02]  /*00d0*/  PRMT R4, R2, 0x6540, R17 ;  /* 0x0000654002047816 */ /* 0x004fe40000000011 */
[----:B------:R-:W1:Y:S02]  /*00e0*/  LDC.64 R2, c[0x0][0x210] ;  /* 0x00008400ff027b82 */ /* 0x000e640000000a00 */
[C---:B------:R-:W-:Y:S01]  /*00f0*/  ISETP.GE.AND P0, PT, R4.reuse, 0x480, PT ;  /* 0x000004800400780c */ /* 0x040fe20003f06270 */
[----:B------:R-:W-:-:S05]  /*0100*/  IMAD.HI R5, R4, 0x38e38e39, RZ ;  /* 0x38e38e3904057827 */ /* 0x000fca00078e02ff */
[----:B------:R-:W-:-:S04]  /*0110*/  SHF.R.U32.HI R6, RZ, 0x1f, R5 ;  /* 0x0000001fff067819 */ /* 0x000fc80000011605 */
[----:B------:R-:W-:Y:S02]  /*0120*/  LEA.HI.SX32 R5, R5, R6, 0x1a ;  /* 0x0000000605057211 */ /* 0x000fe400078fd2ff */
[----:B------:R-:W-:-:S03]  /*0130*/  SGXT.U32 R6, R7, 0x1 ;  /* 0x000000010706781a */ /* 0x000fc60000000000 */
[----:B------:R-:W-:Y:S01]  /*0140*/  IMAD R8, R5, -0x120, R4 ;  /* 0xfffffee005087824 */ /* 0x000fe200078e0204 */
[----:B------:R-:W-:-:S03]  /*0150*/  LOP3.LUT R6, R15, R6, RZ, 0xfc, !PT ;  /* 0x000000060f067212 */ /* 0x000fc600078efcff */
[----:B------:R-:W-:Y:S01]  /*0160*/  IMAD R5, R5, 0x480, R8 ;  /* 0x0000048005057824 */ /* 0x000fe200078e0208 */
[C---:B------:R-:W-:Y:S02]  /*0170*/  ISETP.LT.AND P1, PT, R6.reuse, 0x4, !P0 ;  /* 0x000000040600780c */ /* 0x040fe40004721270 */
[----:B------:R-:W-:Y:S01]  /*0180*/  CS2R R8, SRZ ;  /* 0x0000000000087805 */ /* 0x000fe2000001ff00 */
[C---:B------:R-:W-:Y:S01]  /*0190*/  IMAD R5, R6.reuse, 0x120, R5 ;  /* 0x0000012006057824 */ /* 0x040fe200078e0205 */
[----:B------:R-:W-:-:S03]  /*01a0*/  LOP3.LUT R6, R6, 0x2, RZ, 0xfc, !PT ;  /* 0x0000000206067812 */ /* 0x000fc600078efcff */
[----:B-1----:R-:W-:Y:S01]  /*01b0*/  IMAD.WIDE R12, R5, 0x4, R2 ;  /* 0x00000004050c7825 */ /* 0x002fe200078e0202 */
[----:B------:R-:W-:Y:S02]  /*01c0*/  ISETP.LT.AND P0, PT, R6, 0x4, !P0 ;  /* 0x000000040600780c */ /* 0x000fe40004701270 */
[----:B------:R-:W-:-:S03]  /*01d0*/  IADD3 R19, R5, 0x240, RZ ;  /* 0x0000024005137810 */ /* 0x000fc60007ffe0ff */
[----:B------:R1:W2:Y:S01]  /*01e0*/  @P1 LDG.E.EL.128 R8, desc[UR6][R12.64] ;  /* 0x000000060c081981 */ /* 0x0002a2000c2e1d00 */
[----:B------:R-:W-:Y:S02]  /*01f0*/  CS2R R4, SRZ ;  /* 0x0000000000047805 */ /* 0x000fe4000001ff00 */
[----:B------:R-:W-:Y:S01]  /*0200*/  CS2R R6, SRZ ;  /* 0x0000000000067805 */ /* 0x000fe2000001ff00 */
[----:B------:R-:W-:-:S05]  /*0210*/  IMAD.WIDE R18, R19, 0x4, R2 ;  /* 0x0000000413127825 */ /* 0x000fca00078e0202 */
[----:B------:R3:W2:Y:S01]  /*0220*/  @P0 LDG.E.EL.128 R4, desc[UR6][R18.64] ;  /* 0x0000000612040981 */ /* 0x0006a2000c2e1d00 */
[----:B-1----:R-:W-:Y:S01]  /*0230*/  SHF.R.U32.HI R13, RZ, 0x2, R14 ;  /* 0x00000002ff0d7819 */ /* 0x002fe2000001160e */
[----:B----4-:R-:W-:-:S03]  /*0240*/  UPRMT UR4, UR5, 0x654, UR4 ;  /* 0x0000065405047896 */ /* 0x010fc60008000004 */
[----:B------:R-:W-:Y:S01]  /*0250*/  LOP3.LUT R20, R13, 0x10, RZ, 0xc0, !PT ;  /* 0x000000100d147812 */ /* 0x000fe200078ec0ff */
[----:B------:R-:W-:Y:S01]  /*0260*/  IMAD.SHL.U32 R2, R14, 0x2, RZ ;  /* 0x000000020e027824 */ /* 0x000fe200078e00ff */
[----:B------:R-:W-:-:S03]  /*0270*/  LOP3.LUT R16, R16, 0x1fc, RZ, 0xc0, !PT ;  /* 0x000001fc10107812 */ /* 0x000fc600078ec0ff */
[----:B---3--:R-:W-:Y:S01]  /*0280*/  VIADD R19, R20, UR4 ;  /* 0x0000000414137c36 */ /* 0x008fe20008000000 */
[----:B------:R-:W-:Y:S01]  /*0290*/  LOP3.LUT R22, R2, 0xfe, RZ, 0xc0, !PT ;  /* 0x000000fe02167812 */ /* 0x000fe200078ec0ff */
[----:B------:R-:W1:Y:S03]  /*02a0*/  LDC.64 R20, c[0x0][0x228] ;  /* 0x00008a00ff147b82 */ /* 0x000e660000000a00 */
[----:B------:R-:W-:Y:S02]  /*02b0*/  LEA R28, R16, R19, 0x2 ;  /* 0x00000013101c7211 */ /* 0x000fe400078e10ff */
[----:B------:R-:W-:-:S03]  /*02c0*/  PRMT R23, R22, 0x6540, R17 ;  /* 0x0000654016177816 */ /* 0x000fc60000000011 */
[----:B------:R-:W3:Y:S02]  /*02d0*/  LDC.64 R2, c[0x0][0x220] ;  /* 0x00008800ff027b82 */ /* 0x000ee40000000a00 */
[----:B------:R-:W-:-:S05]  /*02e0*/  IMAD.HI R12, R23, 0x38e38e39, RZ ;  /* 0x38e38e39170c7827 */ /* 0x000fca00078e02ff */
[----:B------:R-:W-:-:S04]  /*02f0*/  SHF.R.U32.HI R13, RZ, 0x1f, R12 ;  /* 0x0000001fff0d7819 */ /* 0x000fc8000001160c */
[----:B------:R-:W-:Y:S02]  /*0300*/  LEA.HI.SX32 R12, R12, R13, 0x1a ;  /* 0x0000000d0c0c7211 */ /* 0x000fe400078fd2ff */
[----:B------:R-:W-:Y:S02]  /*0310*/  ISETP.GE.AND P0, PT, R23, 0x480, PT ;  /* 0x000004801700780c */ /* 0x000fe40003f06270 */
[----:B------:R-:W-:Y:S01]  /*0320*/  LEA R22, R22, UR4, 0x2 ;  /* 0x0000000416167c11 */ /* 0x000fe2000f8e10ff */
[----:B------:R-:W-:-:S04]  /*0330*/  IMAD R23, R12, -0x120, R23 ;  /* 0xfffffee00c177824 */ /* 0x000fc800078e0217 */
[----:B---3--:R-:W-:Y:S01]  /*0340*/  IMAD.WIDE R26, R23, 0x4, R2 ;  /* 0x00000004171a7825 */ /* 0x008fe200078e0202 */
[----:B------:R-:W-:-:S03]  /*0350*/  CS2R R18, SRZ ;  /* 0x0000000000127805 */ /* 0x000fc6000001ff00 */
[----:B-----5:R-:W-:-:S04]  /*0360*/  IMAD.WIDE R24, R23, 0x4, R24 ;  /* 0x0000000417187825 */ /* 0x020fc800078e0218 */
[----:B-1----:R-:W-:Y:S01]  /*0370*/  IMAD.WIDE R20, R23, 0x4, R20 ;  /* 0x0000000417147825 */ /* 0x002fe200078e0214 */
[----:B--2---:R1:W-:Y:S01]  /*0380*/  STS.128 [R28], R8 ;  /* 0x000000081c007388 */ /* 0x0043e20000000c00 */
[----:B------:R-:W-:Y:S08]  /*0390*/  BAR.SYNC.DEFER_BLOCKING 0x0 ;  /* 0x0000000000007b1d */ /* 0x000ff00000010000 */
[----:B-1----:R-:W1:Y:S01]  /*03a0*/  LDC.64 R10, c[0x0][0x230] ;  /* 0x00008c00ff0a7b82 */ /* 0x002e620000000a00 */
[----:B------:R-:W-:Y:S04]  /*03b0*/  LDS.64 R12, [R22] ;  /* 0x00000000160c7984 */ /* 0x000fe80000000a00 */
[----:B------:R-:W2:Y:S03]  /*03c0*/  LDS.64 R2, [R22+0x410] ;  /* 0x0004100016027984 */ /* 0x000ea60000000a00 */
[----:B------:R-:W-:Y:S06]  /*03d0*/  BAR.SYNC.DEFER_BLOCKING 0x0 ;  /* 0x0000000000007b1d */ /* 0x000fec0000010000 */
[----:B------:R3:W-:Y:S02]  /*03e0*/  STS.128 [R28], R4 ;  /* 0x000000041c007388 */ /* 0x0007e40000000c00 */
[----:B------:R-:W-:Y:S06]  /*03f0*/  BAR.SYNC.DEFER_BLOCKING 0x0 ;  /* 0x0000000000007b1d */ /* 0x000fec0000010000 */
[----:B------:R-:W4:Y:S01]  /*0400*/  @!P0 LDG.E.EL.64 R18, desc[UR6][R26.64] ;  /* 0x000000061a128981 */ /* 0x000f22000c2e1b00 */
[----:B------:R-:W-:-:S02]  /*0410*/  CS2R R8, SRZ ;  /* 0x0000000000087805 */ /* 0x000fc4000001ff00 */
[----:B---3--:R-:W-:Y:S02]  /*0420*/  CS2R R4, SRZ ;  /* 0x0000000000047805 */ /* 0x008fe4000001ff00 */
[----:B------:R-:W-:Y:S01]  /*0430*/  CS2R R6, SRZ ;  /* 0x0000000000067805 */ /* 0x000fe2000001ff00 */
[----:B-1----:R-:W-:Y:S02]  /*0440*/  IMAD.WIDE R28, R23, 0x4, R10 ;  /* 0x00000004171c7825 */ /* 0x002fe400078e020a */
[----:B------:R-:W1:Y:S04]  /*0450*/  LDS.64 R10, [R22] ;  /* 0x00000000160a7984 */ /* 0x000e680000000a00 */
[----:B------:R-:W2:Y:S04]  /*0460*/  @!P0 LDG.E.EL.64 R8, desc[UR6][R24.64] ;  /* 0x0000000618088981 */ /* 0x000ea8000c2e1b00 */
[----:B------:R-:W3:Y:S04]  /*0470*/  @!P0 LDG.E.EL.64 R4, desc[UR6][R20.64] ;  /* 0x0000000614048981 */ /* 0x000ee8000c2e1b00 */
[----:B------:R5:W3:Y:S02]  /*0480*/  @!P0 LDG.E.EL.64 R6, desc[UR6][R28.64] ;  /* 0x000000061c068981 */ /* 0x000ae4000c2e1b00 */
[----:B0----5:R-:W-:-:S05]  /*0490*/  VIADD R29, R16, UR4 ;  /* 0x00000004101d7c36 */ /* 0x021fca0008000000 */
[----:B------:R-:W-:Y:S01]  /*04a0*/  LEA R16, R16, R29, 0x2 ;  /* 0x0000001d10107211 */ /* 0x000fe200078e10ff */
[----:B----4-:R-:W-:Y:S01]  /*04b0*/  FADD R23, R18, 0.0010000000474974513054 ;  /* 0x3a83126f12177421 */ /* 0x010fe20000000000 */
[----:B------:R-:W-:Y:S02]  /*04c0*/  FADD R24, R19, 0.0010000000474974513054 ;  /* 0x3a83126f13187421 */ /* 0x000fe40000000000 */
[----:B------:R0:W4:Y:S01]  /*04d0*/  LDS.64 R18, [R22+0x410] ;  /* 0x0004100016127984 */ /* 0x0001220000000a00 */
[----:B------:R-:W5:Y:S08]  /*04e0*/  MUFU.SQRT R26, R23 ;  /* 0x00000017001a7308 */ /* 0x000f700000002000 */
[----:B------:R-:W0:Y:S01]  /*04f0*/  MUFU.SQRT R25, R24 ;  /* 0x0000001800197308 */ /* 0x000e220000002000 */
[----:B-----5:R-:W-:-:S02]  /*0500*/  FSETP.GT.AND P0, PT, R26, 8.50705917302346158658e+37, PT ;  /* 0x7e8000001a00780b */ /* 0x020fc40003f04000 */
[----:B------:R-:W-:Y:S02]  /*0510*/  FSETP.GEU.AND P2, PT, R26, 1.175494350822287508e-38, PT ;  /* 0x008000001a00780b */ /* 0x000fe40003f4e000 */
[C---:B0-----:R-:W-:Y:S02]  /*0520*/  FSETP.GT.AND P1, PT, R25.reuse, 8.50705917302346158658e+37, PT ;  /* 0x7e8000001900780b */ /* 0x041fe40003f24000 */
[----:B------:R-:W-:-:S07]  /*0530*/  FSETP.GEU.AND P3, PT, R25, 1.175494350822287508e-38, PT ;  /* 0x008000001900780b */ /* 0x000fce0003f6e000 */
[----:B------:R-:W-:Y:S01]  /*0540*/  @P0 FMUL R26, R26, 0.25 ;  /* 0x3e8000001a1a0820 */ /* 0x000fe20000400000 */
[----:B------:R-:W-:-:S03]  /*0550*/  IMAD.SHL.U32 R23, R14, 0x8, RZ ;  /* 0x000000080e177824 */ /* 0x000fc600078e00ff */
[----:B------:R-:W-:Y:S01]  /*0560*/  @!P2 FMUL R26, R26, 16777216 ;  /* 0x4b8000001a1aa820 */ /* 0x000fe20000400000 */
[----:B------:R-:W-:-:S04]  /*0570*/  @P1 FMUL R25, R25, 0.25 ;  /* 0x3e80000019191820 */ /* 0x000fc80000400000 */
[----:B------:R-:W-:Y:S01]  /*0580*/  @!P3 FMUL R25, R25, 16777216 ;  /* 0x4b8000001919b820 */ /* 0x000fe20000400000 */
[----:B------:R-:W0:Y:S01]  /*0590*/  MUFU.RCP R20, R26 ;  /* 0x0000001a00147308 */ /* 0x000e220000001000 */
[----:B------:R-:W-:Y:S01]  /*05a0*/  IMAD.MOV.U32 R22, RZ, RZ, 0x3e800000 ;  /* 0x3e800000ff167424 */ /* 0x000fe200078e00ff */
[----:B------:R-:W-:-:S06]  /*05b0*/  LOP3.LUT R24, R23, 0x3f8, RZ, 0xc0, !PT ;  /* 0x000003f817187812 */ /* 0x000fcc00078ec0ff */
[----:B------:R-:W5:Y:S01]  /*05c0*/  MUFU.RCP R21, R25 ;  /* 0x0000001900157308 */ /* 0x000f620000001000 */
[C---:B------:R-:W-:Y:S02]  /*05d0*/  FSEL R23, R22.reuse, 1, P0 ;  /* 0x3f80000016177808 */ /* 0x040fe40000000000 */
[----:B------:R-:W-:-:S03]  /*05e0*/  FSEL R22, R22, 1, P1 ;  /* 0x3f80000016167808 */ /* 0x000fc60000800000 */
[----:B------:R-:W-:Y:S02]  /*05f0*/  @!P2 FMUL R23, R23, 16777216 ;  /* 0x4b8000001717a820 */ /* 0x000fe40000400000 */
[----:B------:R-:W-:Y:S01]  /*0600*/  @!P3 FMUL R22, R22, 16777216 ;  /* 0x4b8000001616b820 */ /* 0x000fe20000400000 */
[----:B------:R-:W-:Y:S01]  /*0610*/  LOP3.LUT R14, R14, 0x7f, RZ, 0xc0, !PT ;  /* 0x0000007f0e0e7812 */ /* 0x000fe200078ec0ff */
[----:B0-----:R-:W-:Y:S01]  /*0620*/  FMUL R20, R20, R23 ;  /* 0x0000001714147220 */ /* 0x001fe20000400000 */
[----:B------:R-:W-:Y:S01]  /*0630*/  IADD3 R27, R24, UR4, RZ ;  /* 0x00000004181b7c10 */ /* 0x000fe2000fffe0ff */
[--C-:B--2---:R-:W-:Y:S01]  /*0640*/  FADD R23, R2, -R8.reuse ;  /* 0x8000000802177221 */ /* 0x104fe20000000000 */
[----:B------:R-:W-:Y:S01]  /*0650*/  FADD R13, R13, -R9 ;  /* 0x800000090d0d7221 */ /* 0x000fe20000000000 */
[----:B-----5:R-:W-:Y:S01]  /*0660*/  FMUL R22, R21, R22 ;  /* 0x0000001615167220 */ /* 0x020fe20000400000 */
[--C-:B------:R-:W-:Y:S01]  /*0670*/  FADD R21, R12, -R8.reuse ;  /* 0x800000080c157221 */ /* 0x100fe20000000000 */
[----:B------:R-:W-:Y:S01]  /*0680*/  PRMT R17, R14, 0x6540, R17 ;  /* 0x000065400e117816 */ /* 0x000fe20000000011 */
[----:B-1----:R-:W-:Y:S01]  /*0690*/  FADD R25, R10, -R8 ;  /* 0x800000080a197221 */ /* 0x002fe20000000000 */
[----:B------:R-:W-:-:S02]  /*06a0*/  IMAD R14, R24, 0x4, R27 ;  /* 0x00000004180e7824 */ /* 0x000fc400078e021b */
[--C-:B------:R-:W-:Y:S01]  /*06b0*/  FADD R3, R3, -R9.reuse ;  /* 0x8000000903037221 */ /* 0x100fe20000000000 */
[--C-:B------:R-:W-:Y:S01]  /*06c0*/  FADD R11, R11, -R9.reuse ;  /* 0x800000090b0b7221 */ /* 0x100fe20000000000 */
[----:B------:R-:W-:Y:S01]  /*06d0*/  FMUL R10, R22, R13 ;  /* 0x0000000d160a7220 */ /* 0x000fe20000400000 */
[C---:B------:R-:W-:Y:S01]  /*06e0*/  FMUL R21, R20.reuse, R21 ;  /* 0x0000001514157220 */ /* 0x040fe20000400000 */
[----:B------:R-:W-:Y:S01]  /*06f0*/  FMUL R23, R20, R23 ;  /* 0x0000001714177220 */ /* 0x000fe20000400000 */
[----:B----4-:R-:W-:Y:S01]  /*0700*/  FADD R27, R18, -R8 ;  /* 0x80000008121b7221 */ /* 0x010fe20000000000 */
[----:B------:R-:W-:Y:S01]  /*0710*/  FADD R19, R19, -R9 ;  /* 0x8000000913137221 */ /* 0x000fe20000000000 */
[C---:B------:R-:W-:Y:S01]  /*0720*/  FMUL R2, R22.reuse, R3 ;  /* 0x0000000316027220 */ /* 0x040fe20000400000 */
[----:B------:R-:W-:Y:S01]  /*0730*/  FMUL R8, R22, R11 ;  /* 0x0000000b16087220 */ /* 0x000fe20000400000 */
[-CC-:B---3--:R-:W-:Y:S01]  /*0740*/  FFMA R21, R21, R4.reuse, R6.reuse ;  /* 0x0000000415157223 */ /* 0x188fe20000000006 */
[--C-:B------:R-:W-:Y:S01]  /*0750*/  FFMA R10, R10, R5, R7.reuse ;  /* 0x000000050a0a7223 */ /* 0x100fe20000000007 */
[-CC-:B------:R-:W-:Y:S01]  /*0760*/  FFMA R23, R23, R4.reuse, R6.reuse ;  /* 0x0000000417177223 */ /* 0x180fe20000000006 */
[----:B------:R-:W-:Y:S01]  /*0770*/  FMUL R22, R22, R19 ;  /* 0x0000001316167220 */ /* 0x000fe20000400000 */
[C---:B------:R-:W-:Y:S01]  /*0780*/  FMUL R25, R20.reuse, R25 ;  /* 0x0000001914197220 */ /* 0x040fe20000400000 */
[----:B------:R-:W-:Y:S01]  /*0790*/  FMUL R27, R20, R27 ;  /* 0x0000001b141b7220 */ /* 0x000fe20000400000 */
[-CC-:B------:R-:W-:Y:S01]  /*07a0*/  FFMA R2, R2, R5.reuse, R7.reuse ;  /* 0x0000000502027223 */ /* 0x180fe20000000007 */
[----:B------:R-:W-:Y:S01]  /*07b0*/  FSETP.GEU.AND P2, PT, R21, RZ, PT ;  /* 0x000000ff1500720b */ /* 0x000fe20003f4e000 */
[-CC-:B------:R-:W-:Y:S01]  /*07c0*/  FFMA R25, R25, R4.reuse, R6.reuse ;  /* 0x0000000419197223 */ /* 0x180fe20000000006 */
[----:B------:R-:W-:Y:S01]  /*07d0*/  FFMA R27, R27, R4, R6 ;  /* 0x000000041b1b7223 */ /* 0x000fe20000000006 */
[----:B------:R-:W-:Y:S01]  /*07e0*/  BAR.SYNC.DEFER_BLOCKING 0x0 ;  /* 0x0000000000007b1d */ /* 0x000fe20000010000 */
[----:B------:R-:W-:Y:S01]  /*07f0*/  FSETP.GEU.AND P1, PT, R10, RZ, PT ;  /* 0x000000ff0a00720b */ /* 0x000fe20003f2e000 */
[-CC-:B------:R-:W-:Y:S01]  /*0800*/  FFMA R8, R8, R5.reuse, R7.reuse ;  /* 0x0000000508087223 */ /* 0x180fe20000000007 */
[----:B------:R-:W-:Y:S01]  /*0810*/  FSETP.GEU.AND P0, PT, R23, RZ, PT ;  /* 0x000000ff1700720b */ /* 0x000fe20003f0e000 */
[----:B------:R-:W-:Y:S01]  /*0820*/  FFMA R22, R22, R5, R7 ;  /* 0x0000000516167223 */ /* 0x000fe20000000007 */
[----:B------:R-:W-:-:S02]  /*0830*/  FSEL R21, R21, RZ, P2 ;  /* 0x000000ff15157208 */ /* 0x000fc40001000000 */
[----:B------:R-:W-:Y:S02]  /*0840*/  FSEL R3, R10, RZ, P1 ;  /* 0x000000ff0a037208 */ /* 0x000fe40000800000 */
[----:B------:R-:W-:Y:S02]  /*0850*/  FSEL R23, R23, RZ, P0 ;  /* 0x000000ff17177208 */ /* 0x000fe40000000000 */
[----:B------:R-:W-:Y:S02]  /*0860*/  FSETP.GEU.AND P4, PT, R2, RZ, PT ;  /* 0x000000ff0200720b */ /* 0x000fe40003f8e000 */
[----:B------:R-:W-:Y:S02]  /*0870*/  FSETP.GEU.AND P3, PT, R25, RZ, PT ;  /* 0x000000ff1900720b */ /* 0x000fe40003f6e000 */
[----:B------:R-:W-:Y:S02]  /*0880*/  FSETP.GEU.AND P2, PT, R8, RZ, PT ;  /* 0x000000ff0800720b */ /* 0x000fe40003f4e000 */
[----:B------:R-:W-:-:S02]  /*0890*/  FSETP.GEU.AND P1, PT, R27, RZ, PT ;  /* 0x000000ff1b00720b */ /* 0x000fc40003f2e000 */
[----:B------:R-:W-:Y:S02]  /*08a0*/  FSETP.GEU.AND P0, PT, R22, RZ, PT ;  /* 0x000000ff1600720b */ /* 0x000fe40003f0e000 */
[----:B------:R-:W-:Y:S02]  /*08b0*/  FSEL R9, R2, RZ, P4 ;  /* 0x000000ff02097208 */ /* 0x000fe40002000000 */
[----:B------:R-:W-:Y:S02]  /*08c0*/  FSEL R25, R25, RZ, P3 ;  /* 0x000000ff19197208 */ /* 0x000fe40001800000 */
[----:B------:R-:W-:Y:S02]  /*08d0*/  FSEL R27, R27, RZ, P1 ;  /* 0x000000ff1b1b7208 */ /* 0x000fe40000800000 */
[----:B------:R-:W-:Y:S02]  /*08e0*/  FSEL R11, R8, RZ, P2 ;  /* 0x000000ff080b7208 */ /* 0x000fe40001000000 */
[----:B------:R-:W-:Y:S01]  /*08f0*/  FSEL R13, R22, RZ, P0 ;  /* 0x000000ff160d7208 */ /* 0x000fe20000000000 */
[----:B------:R-:W-:Y:S04]  /*0900*/  STS [R14], R21 ;  /* 0x000000150e007388 */ /* 0x000fe80000000800 */
[----:B------:R0:W-:Y:S04]  /*0910*/  STS [R14+0x14], R3 ;  /* 0x000014030e007388 */ /* 0x0001e80000000800 */
[----:B------:R-:W-:Y:S04]  /*0920*/  STS [R14+0x4], R23 ;  /* 0x000004170e007388 */ /* 0x000fe80000000800 */
[----:B------:R1:W-:Y:S04]  /*0930*/  STS [R14+0x18], R9 ;  /* 0x000018090e007388 */ /* 0x0003e80000000800 */
[----:B------:R-:W-:Y:S04]  /*0940*/  STS [R14+0x8], R25 ;  /* 0x000008190e007388 */ /* 0x000fe80000000800 */
[----:B------:R-:W-:Y:S04]  /*0950*/  STS [R14+0xc], R27 ;  /* 0x00000c1b0e007388 */ /* 0x000fe80000000800 */
[----:B------:R-:W-:Y:S04]  /*0960*/  STS [R14+0x1c], R11 ;  /* 0x00001c0b0e007388 */ /* 0x000fe80000000800 */
[----:B------:R-:W-:Y:S01]  /*0970*/  STS [R14+0x20], R13 ;  /* 0x0000200d0e007388 */ /* 0x000fe20000000800 */
[----:B------:R-:W-:Y:S01]  /*0980*/  BAR.SYNC.DEFER_BLOCKING 0x0 ;  /* 0x0000000000007b1d */ /* 0x000fe20000010000 */
[----:B------:R-:W-:-:S05]  /*0990*/  IMAD.HI R2, R17, 0x38e38e39, RZ ;  /* 0x38e38e3911027827 */ /* 0x000fca00078e02ff */
[----:B0-----:R-:W-:-:S04]  /*09a0*/  SHF.R.U32.HI R3, RZ, 0x1f, R2 ;  /* 0x0000001fff037819 */ /* 0x001fc80000011602 */
[----:B------:R-:W-:Y:S02]  /*09b0*/  LEA.HI.SX32 R8, R2, R3, 0x1a ;  /* 0x0000000302087211 */ /* 0x000fe400078fd2ff */
[----:B------:R-:W0:Y:S01]  /*09c0*/  LDC.64 R2, c[0x0][0x238] ;  /* 0x00008e00ff027b82 */ /* 0x000e220000000a00 */
[----:B------:R-:W-:Y:S04]  /*09d0*/  LDS R4, [R16] ;  /* 0x0000000010047984 */ /* 0x000fe80000000800 */
[----:B------:R-:W-:Y:S04]  /*09e0*/  LDS R5, [R16+0x4] ;  /* 0x0000040010057984 */ /* 0x000fe80000000800 */
[----:B------:R-:W-:Y:S04]  /*09f0*/  LDS R6, [R16+0x8] ;  /* 0x0000080010067984 */ /* 0x000fe80000000800 */
[----:B------:R-:W2:Y:S01]  /*0a00*/  LDS R7, [R16+0xc] ;  /* 0x00000c0010077984 */ /* 0x000ea20000000800 */
[----:B-1----:R-:W-:Y:S01]  /*0a10*/  IMAD R9, R8, -0x120, R17 ;  /* 0xfffffee008097824 */ /* 0x002fe200078e0211 */
[----:B------:R-:W-:-:S03]  /*0a20*/  ISETP.GE.AND P0, PT, R15, 0x4, PT ;  /* 0x000000040f00780c */ /* 0x000fc60003f06270 */
[----:B------:R-:W-:Y:S01]  /*0a30*/  IMAD.IADD R9, R9, 0x1, R0 ;  /* 0x0000000109097824 */ /* 0x000fe200078e0200 */
[C---:B------:R-:W-:Y:S02]  /*0a40*/  ISETP.LT.AND P1, PT, R17.reuse, 0x480, !P0 ;  /* 0x000004801100780c */ /* 0x040fe40004721270 */
[----:B------:R-:W-:Y:S01]  /*0a50*/  LOP3.LUT R17, R17, 0x80, RZ, 0xfc, !PT ;  /* 0x0000008011117812 */ /* 0x000fe200078efcff */
[----:B------:R-:W-:-:S03]  /*0a60*/  IMAD R9, R8, 0x820, R9 ;  /* 0x0000082008097824 */ /* 0x000fc600078e0209 */
[----:B------:R-:W-:Y:S02]  /*0a70*/  ISETP.LT.AND P0, PT, R17, 0x480, !P0 ;  /* 0x000004801100780c */ /* 0x000fe40004701270 */
[----:B------:R-:W-:-:S05]  /*0a80*/  SHF.L.U32 R9, R9, 0x2, RZ ;  /* 0x0000000209097819 */ /* 0x000fca00000006ff */
[----:B0-----:R-:W-:-:S05]  /*0a90*/  IMAD.WIDE R8, R9, 0x4, R2 ;  /* 0x0000000409087825 */ /* 0x001fca00078e0202 */
[----:B--2---:R0:W-:Y:S02]  /*0aa0*/  @P1 STG.E.128 desc[UR6][R8.64], R4 ;  /* 0x0000000408001986 */ /* 0x0041e4000c101d06 */
[----:B0-----:R-:W-:Y:S05]  /*0ab0*/  @!P0 EXIT ;  /* 0x000000000000894d */ /* 0x001fea0003800000 */
[----:B0-----:R-:W-:Y:S01]  /*0ac0*/  LDS R4, [R16+0xa00] ;  /* 0x000a000010047984 */ /* 0x001fe20000000800 */
[----:B------:R-:W-:-:S03]  /*0ad0*/  IMAD.HI R8, R17, 0x38e38e39, RZ ;  /* 0x38e38e3911087827 */ /* 0x000fc600078e02ff */
[----:B------:R-:W-:Y:S02]  /*0ae0*/  LDS R5, [R16+0xa04] ;  /* 0x000a040010057984 */ /* 0x000fe40000000800 */
[----:B------:R-:W-:Y:S02]  /*0af0*/  SHF.R.U32.HI R9, RZ, 0x1f, R8 ;  /* 0x0000001fff097819 */ /* 0x000fe40000011608 */
[----:B------:R-:W-:Y:S02]  /*0b00*/  LDS R6, [R16+0xa08] ;  /* 0x000a080010067984 */ /* 0x000fe40000000800 */
[----:B------:R-:W-:Y:S02]  /*0b10*/  LEA.HI.SX32 R8, R8, R9, 0x1a ;  /* 0x0000000908087211 */ /* 0x000fe400078fd2ff */
[----:B------:R-:W0:Y:S03]  /*0b20*/  LDS R7, [R16+0xa0c] ;  /* 0x000a0c0010077984 */ /* 0x000e260000000800 */
[----:B------:R-:W-:-:S04]  /*0b30*/  IMAD R17, R8, -0x120, R17 ;  /* 0xfffffee008117824 */ /* 0x000fc800078e0211 */
[----:B------:R-:W-:-:S04]  /*0b40*/  IMAD.IADD R17, R17, 0x1, R0 ;  /* 0x0000000111117824 */ /* 0x000fc800078e0200 */
[----:B------:R-:W-:-:S05]  /*0b50*/  IMAD R9, R8, 0x820, R17 ;  /* 0x0000082008097824 */ /* 0x000fca00078e0211 */
[----:B------:R-:W-:-:S05]  /*0b60*/  SHF.L.U32 R9, R9, 0x2, RZ ;  /* 0x0000000209097819 */ /* 0x000fca00000006ff */
[----:B------:R-:W-:-:S05]  /*0b70*/  IMAD.WIDE R2, R9, 0x4, R2 ;  /* 0x0000000409027825 */ /* 0x000fca00078e0202 */
[----:B0-----:R-:W-:Y:S01]  /*0b80*/  STG.E.128 desc[UR6][R2.64], R4 ;  /* 0x0000000402007986 */ /* 0x001fe2000c101d06 */
[----:B------:R-:W-:Y:S05]  /*0b90*/  EXIT ;  /* 0x000000000000794d */ /* 0x000fea0003800000 */
.L_x_0:
[----:B------:R-:W-:-:S00]  /*0ba0*/  BRA `(.L_x_0) ;  /* 0xfffffffc00fc7947 */ /* 0x000fc0000383ffff */
[----:B------:R-:W-:-:S00]  /*0bb0*/  NOP ;  /* 0x0000000000007918 */ /* 0x000fc00000000000 */
        /* <DEDUP_REMOVED lines=12> */
.L_x_1:


//--------------------- .nv.global.init           --------------------------
	.section	.nv.global.init,"aw",@progbits
.nv.global.init:
	.type		_$_str,@object
	.size		_$_str,(_$_str_$_2 - _$_str)
_$_str:
        /*0000*/ 	.byte	0x5f, 0x5f, 0x43, 0x55, 0x44, 0x41, 0x5f, 0x46, 0x54, 0x5a, 0x00
	.type		_$_str_$_2,@object
	.size		_$_str_$_2,(.L_1 - _$_str_$_2)
_$_str_$_2:
        /*000b*/ 	.byte	0x5f, 0x5f, 0x43, 0x55, 0x44, 0x41, 0x5f, 0x50, 0x52, 0x45, 0x43, 0x5f, 0x53, 0x51, 0x52, 0x54
        /*001b*/ 	.byte	0x00
.L_1:


//--------------------- .nv.shared.triton_poi_fused__native_batch_norm_legit_no_training_relu_46 --------------------------
	.section	.nv.shared.triton_poi_fused__native_batch_norm_legit_no_training_relu_46,"aw",@nobits
	.sectionflags	@""
	.align	16
	.zero		1024


//--------------------- .nv.constant0.triton_poi_fused__native_batch_norm_legit_no_training_relu_46 --------------------------
	.section	.nv.constant0.triton_poi_fused__native_batch_norm_legit_no_training_relu_46,"a",@progbits
	.sectionflags	@""
	.align	4
.nv.constant0.triton_poi_fused__native_batch_norm_legit_no_training_relu_46:
	.zero		584
